//
// Generated by NVIDIA NVVM Compiler
//
// Compiler Build ID: CL-36424714
// Cuda compilation tools, release 13.0, V13.0.88
// Based on NVVM 20.0.0
//

.version 9.0
.target sm_100
.address_size 64

	// .globl	_Z15calcPReLUKernelPKfPfS0_iii

.visible .entry _Z15calcPReLUKernelPKfPfS0_iii(
	.param .u64 .ptr .align 1 _Z15calcPReLUKernelPKfPfS0_iii_param_0,
	.param .u64 .ptr .align 1 _Z15calcPReLUKernelPKfPfS0_iii_param_1,
	.param .u64 .ptr .align 1 _Z15calcPReLUKernelPKfPfS0_iii_param_2,
	.param .u32 _Z15calcPReLUKernelPKfPfS0_iii_param_3,
	.param .u32 _Z15calcPReLUKernelPKfPfS0_iii_param_4,
	.param .u32 _Z15calcPReLUKernelPKfPfS0_iii_param_5
)
{
	.reg .pred 	%p<5>;
	.reg .b32 	%r<16>;
	.reg .b32 	%f<6>;
	.reg .b64 	%rd<13>;

	ld.param.u64 	%rd1, [_Z15calcPReLUKernelPKfPfS0_iii_param_0];
	ld.param.u64 	%rd2, [_Z15calcPReLUKernelPKfPfS0_iii_param_1];
	ld.param.u64 	%rd3, [_Z15calcPReLUKernelPKfPfS0_iii_param_2];
	ld.param.u32 	%r4, [_Z15calcPReLUKernelPKfPfS0_iii_param_3];
	ld.param.u32 	%r6, [_Z15calcPReLUKernelPKfPfS0_iii_param_4];
	ld.param.u32 	%r5, [_Z15calcPReLUKernelPKfPfS0_iii_param_5];
	mov.u32 	%r8, %tid.x;
	mov.u32 	%r9, %ctaid.x;
	mov.u32 	%r10, %ntid.x;
	mad.lo.s32 	%r1, %r9, %r10, %r8;
	mov.u32 	%r11, %tid.y;
	mov.u32 	%r12, %ctaid.y;
	mov.u32 	%r13, %ntid.y;
	mad.lo.s32 	%r14, %r12, %r13, %r11;
	setp.ge.s32 	%p1, %r1, %r4;
	setp.ge.s32 	%p2, %r14, %r6;
	or.pred  	%p3, %p1, %p2;
	@%p3 bra 	$L__BB0_4;
	cvta.to.global.u64 	%rd4, %rd1;
	mad.lo.s32 	%r3, %r4, %r14, %r1;
	mul.wide.s32 	%rd5, %r3, 4;
	add.s64 	%rd6, %rd4, %rd5;
	ld.global.f32 	%f5, [%rd6];
	setp.gt.f32 	%p4, %f5, 0f00000000;
	@%p4 bra 	$L__BB0_3;
	rem.s32 	%r15, %r14, %r5;
	cvta.to.global.u64 	%rd7, %rd3;
	mul.wide.u32 	%rd8, %r15, 4;
	add.s64 	%rd9, %rd7, %rd8;
	ld.global.f32 	%f4, [%rd9];
	mul.f32 	%f5, %f5, %f4;
$L__BB0_3:
	cvta.to.global.u64 	%rd10, %rd2;
	add.s64 	%rd12, %rd10, %rd5;
	st.global.f32 	[%rd12], %f5;
$L__BB0_4:
	ret;

}


// ===== COMPILED SASS (sm_100) =====

	.target	sm_100

	.elftype	@"ET_EXEC"


//--------------------- .note.nv.tkinfo           --------------------------
	.section	.note.nv.tkinfo,"",@"SHT_NOTE"
	.sectionflags	@"SHF_NOTE_NV_TKINFO"
	.tkinfo
        /*0018*/ 	.word	0x00000002
        /*0030*/ 	.string	""
        /*0030*/ 	.string	"ptxas"
        /*0030*/ 	.string	"Cuda compilation tools, release 13.0, V13.0.88"
        /*0030*/ 	.string	"Build cuda_13.0.r13.0/compiler.36424714_0"
        /*0030*/ 	.string	"-arch sm_100 -m 64 "



//--------------------- .note.nv.cuinfo           --------------------------
	.section	.note.nv.cuinfo,"",@"SHT_NOTE"
	.sectionflags	@"SHF_NOTE_NV_CUINFO"
        /*0018*/ 	.short	0x0002
        /*001a*/ 	.short	0x0064
        /*001c*/ 	.short	0x0082
	.zero		2


//--------------------- .nv.info                  --------------------------
	.section	.nv.info,"",@"SHT_CUDA_INFO"
	.align	4


	//----- nvinfo : EIATTR_REGCOUNT
	.align		4
        /*0000*/ 	.byte	0x04, 0x2f
        /*0002*/ 	.short	(.L_1 - .L_0)
	.align		4
.L_0:
        /*0004*/ 	.word	index@(_Z15calcPReLUKernelPKfPfS0_iii)
        /*0008*/ 	.word	0x0000000e


	//----- nvinfo : EIATTR_FRAME_SIZE
	.align		4
.L_1:
        /*000c*/ 	.byte	0x04, 0x11
        /*000e*/ 	.short	(.L_3 - .L_2)
	.align		4
.L_2:
        /*0010*/ 	.word	index@(_Z15calcPReLUKernelPKfPfS0_iii)
        /*0014*/ 	.word	0x00000000


	//----- nvinfo : EIATTR_MIN_STACK_SIZE
	.align		4
.L_3:
        /*0018*/ 	.byte	0x04, 0x12
        /*001a*/ 	.short	(.L_5 - .L_4)
	.align		4
.L_4:
        /*001c*/ 	.word	index@(_Z15calcPReLUKernelPKfPfS0_iii)
        /*0020*/ 	.word	0x00000000
.L_5:


//--------------------- .nv.compat                --------------------------
	.section	.nv.compat,"",@"SHT_CUDA_COMPAT_INFO"
	.align	4
        /*0000*/ 	.byte	0x02, 0x09, 0x00, 0x00, 0x02, 0x02, 0x01, 0x00, 0x02, 0x05, 0x05, 0x00, 0x03, 0x07, 0x01, 0x01
        /*0010*/ 	.byte	0x02, 0x03, 0x00, 0x00, 0x02, 0x06, 0x01, 0x00, 0x04, 0x0b, 0x08, 0x00, 0x09, 0x00, 0x00, 0x00
        /*0020*/ 	.byte	0x00, 0x00, 0x00, 0x00


//--------------------- .nv.info._Z15calcPReLUKernelPKfPfS0_iii --------------------------
	.section	.nv.info._Z15calcPReLUKernelPKfPfS0_iii,"",@"SHT_CUDA_INFO"
	.sectionflags	@""
	.align	4


	//----- nvinfo : EIATTR_CUDA_API_VERSION
	.align		4
        /*0000*/ 	.byte	0x04, 0x37
        /*0002*/ 	.short	(.L_7 - .L_6)
.L_6:
        /*0004*/ 	.word	0x00000082


	//----- nvinfo : EIATTR_KPARAM_INFO
	.align		4
.L_7:
        /*0008*/ 	.byte	0x04, 0x17
        /*000a*/ 	.short	(.L_9 - .L_8)
.L_8:
        /*000c*/ 	.word	0x00000000
        /*0010*/ 	.short	0x0005
        /*0012*/ 	.short	0x0020
        /*0014*/ 	.byte	0x00, 0xf0, 0x11, 0x00


	//----- nvinfo : EIATTR_KPARAM_INFO
	.align		4
.L_9:
        /*0018*/ 	.byte	0x04, 0x17
        /*001a*/ 	.short	(.L_11 - .L_10)
.L_10:
        /*001c*/ 	.word	0x00000000
        /*0020*/ 	.short	0x0004
        /*0022*/ 	.short	0x001c
        /*0024*/ 	.byte	0x00, 0xf0, 0x11, 0x00


	//----- nvinfo : EIATTR_KPARAM_INFO
	.align		4
.L_11:
        /*0028*/ 	.byte	0x04, 0x17
        /*002a*/ 	.short	(.L_13 - .L_12)
.L_12:
        /*002c*/ 	.word	0x00000000
        /*0030*/ 	.short	0x0003
        /*0032*/ 	.short	0x0018
        /*0034*/ 	.byte	0x00, 0xf0, 0x11, 0x00


	//----- nvinfo : EIATTR_KPARAM_INFO
	.align		4
.L_13:
        /*0038*/ 	.byte	0x04, 0x17
        /*003a*/ 	.short	(.L_15 - .L_14)
.L_14:
        /*003c*/ 	.word	0x00000000
        /*0040*/ 	.short	0x0002
        /*0042*/ 	.short	0x0010
        /*0044*/ 	.byte	0x00, 0xf5, 0x21, 0x00


	//----- nvinfo : EIATTR_KPARAM_INFO
	.align		4
.L_15:
        /*0048*/ 	.byte	0x04, 0x17
        /*004a*/ 	.short	(.L_17 - .L_16)
.L_16:
        /*004c*/ 	.word	0x00000000
        /*0050*/ 	.short	0x0001
        /*0052*/ 	.short	0x0008
        /*0054*/ 	.byte	0x00, 0xf5, 0x21, 0x00


	//----- nvinfo : EIATTR_KPARAM_INFO
	.align		4
.L_17:
        /*0058*/ 	.byte	0x04, 0x17
        /*005a*/ 	.short	(.L_19 - .L_18)
.L_18:
        /*005c*/ 	.word	0x00000000
        /*0060*/ 	.short	0x0000
        /*0062*/ 	.short	0x0000
        /*0064*/ 	.byte	0x00, 0xf5, 0x21, 0x00


	//----- nvinfo : EIATTR_SPARSE_MMA_MASK
	.align		4
.L_19:
        /*0068*/ 	.byte	0x03, 0x50
        /*006a*/ 	.short	0x0000


	//----- nvinfo : EIATTR_MAXREG_COUNT
	.align		4
        /*006c*/ 	.byte	0x03, 0x1b
        /*006e*/ 	.short	0x00ff


	//----- nvinfo : EIATTR_MERCURY_ISA_VERSION
	.align		4
        /*0070*/ 	.byte	0x03, 0x5f
        /*0072*/ 	.short	0x0101


	//----- nvinfo : EIATTR_VRC_CTA_INIT_COUNT
	.align		4
        /*0074*/ 	.byte	0x02, 0x4a
	.zero		1
	.zero		1


	//----- nvinfo : EIATTR_EXIT_INSTR_OFFSETS
	.align		4
        /*0078*/ 	.byte	0x04, 0x1c
        /*007a*/ 	.short	(.L_21 - .L_20)


	//   ....[0]....
.L_20:
        /*007c*/ 	.word	0x000000c0


	//   ....[1]....
        /*0080*/ 	.word	0x00000330


	//----- nvinfo : EIATTR_CRS_STACK_SIZE
	.align		4
.L_21:
        /*0084*/ 	.byte	0x04, 0x1e
        /*0086*/ 	.short	(.L_23 - .L_22)
.L_22:
        /*0088*/ 	.word	0x00000000


	//----- nvinfo : EIATTR_CBANK_PARAM_SIZE
	.align		4
.L_23:
        /*008c*/ 	.byte	0x03, 0x19
        /*008e*/ 	.short	0x0024


	//----- nvinfo : EIATTR_PARAM_CBANK
	.align		4
        /*0090*/ 	.byte	0x04, 0x0a
        /*0092*/ 	.short	(.L_25 - .L_24)
	.align		4
.L_24:
        /*0094*/ 	.word	index@(.nv.constant0._Z15calcPReLUKernelPKfPfS0_iii)
        /*0098*/ 	.short	0x0380
        /*009a*/ 	.short	0x0024


	//----- nvinfo : EIATTR_SW_WAR
	.align		4
.L_25:
        /*009c*/ 	.byte	0x04, 0x36
        /*009e*/ 	.short	(.L_27 - .L_26)
.L_26:
        /*00a0*/ 	.word	0x00000008
.L_27:


//--------------------- .nv.callgraph             --------------------------
	.section	.nv.callgraph,"",@"SHT_CUDA_CALLGRAPH"
	.align	4
	.sectionentsize	8
	.align		4
        /*0000*/ 	.word	0x00000000
	.align		4
        /*0004*/ 	.word	0xffffffff
	.align		4
        /*0008*/ 	.word	0x00000000
	.align		4
        /*000c*/ 	.word	0xfffffffe
	.align		4
        /*0010*/ 	.word	0x00000000
	.align		4
        /*0014*/ 	.word	0xfffffffd
	.align		4
        /*0018*/ 	.word	0x00000000
	.align		4
        /*001c*/ 	.word	0xfffffffc


//--------------------- .text._Z15calcPReLUKernelPKfPfS0_iii --------------------------
	.section	.text._Z15calcPReLUKernelPKfPfS0_iii,"ax",@progbits
	.align	128
        .global         _Z15calcPReLUKernelPKfPfS0_iii
        .type           _Z15calcPReLUKernelPKfPfS0_iii,@function
        .size           _Z15calcPReLUKernelPKfPfS0_iii,(.L_x_3 - _Z15calcPReLUKernelPKfPfS0_iii)
        .other          _Z15calcPReLUKernelPKfPfS0_iii,@"STO_CUDA_ENTRY STV_DEFAULT"
_Z15calcPReLUKernelPKfPfS0_iii:
.text._Z15calcPReLUKernelPKfPfS0_iii:
[----:B------:R-:W-:Y:S01]  /*0000*/  LDC R1, c[0x0][0x37c] ;  /* 0x0000df00ff017b82 */ /* 0x000fe20000000800 */
[----:B------:R-:W0:Y:S07]  /*0010*/  S2R R0, SR_TID.Y ;  /* 0x0000000000007919 */ /* 0x000e2e0000002200 */
[----:B------:R-:W1:Y:S01]  /*0020*/  LDC R2, c[0x0][0x360] ;  /* 0x0000d800ff027b82 */ /* 0x000e620000000800 */
[----:B------:R-:W2:Y:S01]  /*0030*/  LDCU.64 UR6, c[0x0][0x398] ;  /* 0x00007300ff0677ac */ /* 0x000ea20008000a00 */
[----:B------:R-:W1:Y:S06]  /*0040*/  S2R R3, SR_TID.X ;  /* 0x0000000000037919 */ /* 0x000e6c0000002100 */
[----:B------:R-:W0:Y:S08]  /*0050*/  S2UR UR5, SR_CTAID.Y ;  /* 0x00000000000579c3 */ /* 0x000e300000002600 */
[----:B------:R-:W0:Y:S08]  /*0060*/  LDC R5, c[0x0][0x364] ;  /* 0x0000d900ff057b82 */ /* 0x000e300000000800 */
[----:B------:R-:W1:Y:S01]  /*0070*/  S2UR UR4, SR_CTAID.X ;  /* 0x00000000000479c3 */ /* 0x000e620000002500 */
[----:B0-----:R-:W-:-:S05]  /*0080*/  IMAD R0, R5, UR5, R0 ;  /* 0x0000000505007c24 */ /* 0x001fca000f8e0200 */
[----:B--2---:R-:W-:Y:S01]  /*0090*/  ISETP.GE.AND P0, PT, R0, UR7, PT ;  /* 0x0000000700007c0c */ /* 0x004fe2000bf06270 */
[----:B-1----:R-:W-:-:S05]  /*00a0*/  IMAD R3, R2, UR4, R3 ;  /* 0x0000000402037c24 */ /* 0x002fca000f8e0203 */
[----:B------:R-:W-:-:S13]  /*00b0*/  ISETP.GE.OR P0, PT, R3, UR6, P0 ;  /* 0x0000000603007c0c */ /* 0x000fda0008706670 */
[----:B------:R-:W-:Y:S05]  /*00c0*/  @P0 EXIT ;  /* 0x000000000000094d */ /* 0x000fea0003800000 */
[----:B------:R-:W0:Y:S01]  /*00d0*/  LDC.64 R4, c[0x0][0x380] ;  /* 0x0000e000ff047b82 */ /* 0x000e220000000a00 */
[----:B------:R-:W1:Y:S01]  /*00e0*/  LDCU.64 UR4, c[0x0][0x358] ;  /* 0x00006b00ff0477ac */ /* 0x000e620008000a00 */
[----:B------:R-:W-:-:S06]  /*00f0*/  IMAD R7, R0, UR6, R3 ;  /* 0x0000000600077c24 */ /* 0x000fcc000f8e0203 */
[----:B------:R-:W2:Y:S01]  /*0100*/  LDC.64 R2, c[0x0][0x388] ;  /* 0x0000e200ff027b82 */ /* 0x000ea20000000a00 */
[----:B0-----:R-:W-:-:S06]  /*0110*/  IMAD.WIDE R4, R7, 0x4, R4 ;  /* 0x0000000407047825 */ /* 0x001fcc00078e0204 */
[----:B-1----:R-:W3:Y:S01]  /*0120*/  LDG.E R5, desc[UR4][R4.64] ;  /* 0x0000000404057981 */ /* 0x002ee2000c1e1900 */
[----:B------:R-:W-:Y:S01]  /*0130*/  BSSY.RECONVERGENT B0, `(.L_x_0) ;  /* 0x000001e000007945 */ /* 0x000fe20003800200 */
[----:B--2---:R-:W-:Y:S01]  /*0140*/  IMAD.WIDE R2, R7, 0x4, R2 ;  /* 0x0000000407027825 */ /* 0x004fe200078e0202 */
[----:B---3--:R-:W-:-:S13]  /*0150*/  FSETP.GT.AND P0, PT, R5, RZ, PT ;  /* 0x000000ff0500720b */ /* 0x008fda0003f04000 */
[----:B------:R-:W-:Y:S05]  /*0160*/  @P0 BRA `(.L_x_1) ;  /* 0x0000000000680947 */ /* 0x000fea0003800000 */
[----:B------:R-:W0:Y:S01]  /*0170*/  LDC R10, c[0x0][0x3a0] ;  /* 0x0000e800ff0a7b82 */ /* 0x000e220000000800 */
[----:B------:R-:W-:Y:S02]  /*0180*/  ISETP.GE.AND P2, PT, R0, RZ, PT ;  /* 0x000000ff0000720c */ /* 0x000fe40003f46270 */
[----:B0-----:R-:W-:-:S04]  /*0190*/  IABS R9, R10 ;  /* 0x0000000a00097213 */ /* 0x001fc80000000000 */
[----:B------:R-:W0:Y:S08]  /*01a0*/  I2F.RP R4, R9 ;  /* 0x0000000900047306 */ /* 0x000e300000209400 */
[----:B0-----:R-:W0:Y:S02]  /*01b0*/  MUFU.RCP R4, R4 ;  /* 0x0000000400047308 */ /* 0x001e240000001000 */
[----:B0-----:R-:W-:-:S06]  /*01c0*/  IADD3 R6, PT, PT, R4, 0xffffffe, RZ ;  /* 0x0ffffffe04067810 */ /* 0x001fcc0007ffe0ff */
[----:B------:R0:W1:Y:S02]  /*01d0*/  F2I.FTZ.U32.TRUNC.NTZ R7, R6 ;  /* 0x0000000600077305 */ /* 0x000064000021f000 */
[----:B0-----:R-:W-:Y:S01]  /*01e0*/  IMAD.MOV.U32 R6, RZ, RZ, RZ ;  /* 0x000000ffff067224 */ /* 0x001fe200078e00ff */
[----:B-1----:R-:W-:-:S05]  /*01f0*/  IADD3 R8, PT, PT, RZ, -R7, RZ ;  /* 0x80000007ff087210 */ /* 0x002fca0007ffe0ff */
[----:B------:R-:W-:Y:S01]  /*0200*/  IMAD R11, R8, R9, RZ ;  /* 0x00000009080b7224 */ /* 0x000fe200078e02ff */
[----:B------:R-:W-:-:S03]  /*0210*/  IABS R8, R0 ;  /* 0x0000000000087213 */ /* 0x000fc60000000000 */
[----:B------:R-:W-:-:S06]  /*0220*/  IMAD.HI.U32 R7, R7, R11, R6 ;  /* 0x0000000b07077227 */ /* 0x000fcc00078e0006 */
[----:B------:R-:W-:-:S05]  /*0230*/  IMAD.HI.U32 R7, R7, R8, RZ ;  /* 0x0000000807077227 */ /* 0x000fca00078e00ff */
[----:B------:R-:W-:-:S05]  /*0240*/  IADD3 R7, PT, PT, -R7, RZ, RZ ;  /* 0x000000ff07077210 */ /* 0x000fca0007ffe1ff */
[C---:B------:R-:W-:Y:S02]  /*0250*/  IMAD R4, R9.reuse, R7, R8 ;  /* 0x0000000709047224 */ /* 0x040fe400078e0208 */
[----:B------:R-:W0:Y:S03]  /*0260*/  LDC.64 R6, c[0x0][0x390] ;  /* 0x0000e400ff067b82 */ /* 0x000e260000000a00 */
[----:B------:R-:W-:-:S13]  /*0270*/  ISETP.GT.U32.AND P0, PT, R9, R4, PT ;  /* 0x000000040900720c */ /* 0x000fda0003f04070 */
[----:B------:R-:W-:Y:S01]  /*0280*/  @!P0 IMAD.IADD R4, R4, 0x1, -R9 ;  /* 0x0000000104048824 */ /* 0x000fe200078e0a09 */
[----:B------:R-:W-:-:S04]  /*0290*/  ISETP.NE.AND P0, PT, R10, RZ, PT ;  /* 0x000000ff0a00720c */ /* 0x000fc80003f05270 */
[----:B------:R-:W-:-:S13]  /*02a0*/  ISETP.GT.U32.AND P1, PT, R9, R4, PT ;  /* 0x000000040900720c */ /* 0x000fda0003f24070 */
[----:B------:R-:W-:-:S05]  /*02b0*/  @!P1 IADD3 R4, PT, PT, R4, -R9, RZ ;  /* 0x8000000904049210 */ /* 0x000fca0007ffe0ff */
[----:B------:R-:W-:Y:S01]  /*02c0*/  @!P2 IMAD.MOV R4, RZ, RZ, -R4 ;  /* 0x000000ffff04a224 */ /* 0x000fe200078e0a04 */
[----:B------:R-:W-:-:S05]  /*02d0*/  @!P0 LOP3.LUT R4, RZ, R10, RZ, 0x33, !PT ;  /* 0x0000000aff048212 */ /* 0x000fca00078e33ff */
[----:B0-----:R-:W-:-:S06]  /*02e0*/  IMAD.WIDE.U32 R6, R4, 0x4, R6 ;  /* 0x0000000404067825 */ /* 0x001fcc00078e0006 */
[----:B------:R-:W2:Y:S02]  /*02f0*/  LDG.E R6, desc[UR4][R6.64] ;  /* 0x0000000406067981 */ /* 0x000ea4000c1e1900 */
[----:B--2---:R-:W-:-:S07]  /*0300*/  FMUL R5, R5, R6 ;  /* 0x0000000605057220 */ /* 0x004fce0000400000 */
.L_x_1:
[----:B------:R-:W-:Y:S05]  /*0310*/  BSYNC.RECONVERGENT B0 ;  /* 0x0000000000007941 */ /* 0x000fea0003800200 */
.L_x_0:
[----:B------:R-:W-:Y:S01]  /*0320*/  STG.E desc[UR4][R2.64], R5 ;  /* 0x0000000502007986 */ /* 0x000fe2000c101904 */
[----:B------:R-:W-:Y:S05]  /*0330*/  EXIT ;  /* 0x000000000000794d */ /* 0x000fea0003800000 */
.L_x_2:
[----:B------:R-:W-:-:S00]  /*0340*/  BRA `(.L_x_2) ;  /* 0xfffffffc00fc7947 */ /* 0x000fc0000383ffff */
[----:B------:R-:W-:-:S00]  /*0350*/  NOP ;  /* 0x0000000000007918 */ /* 0x000fc00000000000 */
        /* <DEDUP_REMOVED lines=10> */
.L_x_3:


//--------------------- .nv.shared.reserved.0     --------------------------
	.section	.nv.shared.reserved.0,"aw",@nobits
	.weak		__nv_reservedSMEM_offset_0_alias
	.size		__nv_reservedSMEM_offset_0_alias, 0, 64
	.other		__nv_reservedSMEM_offset_0_alias,@"STO_CUDA_RESERVED_SHARED STV_DEFAULT"
__nv_reservedSMEM_offset_0_alias:
	.zero		0
	.zero		64


//--------------------- .nv.constant0._Z15calcPReLUKernelPKfPfS0_iii --------------------------
	.section	.nv.constant0._Z15calcPReLUKernelPKfPfS0_iii,"a",@progbits
	.sectionflags	@""
	.align	4
.nv.constant0._Z15calcPReLUKernelPKfPfS0_iii:
	.zero		932


//--------------------- SYMBOLS --------------------------

	.type		.nv.reservedSmem.offset0,@object
	.size		.nv.reservedSmem.offset0,0x4
